//
// Generated by NVIDIA NVVM Compiler
//
// Compiler Build ID: CL-36424714
// Cuda compilation tools, release 13.0, V13.0.88
// Based on NVVM 20.0.0
//

.version 9.0
.target sm_100
.address_size 64

	// .globl	_Z6filterv

.visible .entry _Z6filterv()
{


	ret;

}


// ===== COMPILED SASS (sm_100) =====

	.target	sm_100

	.elftype	@"ET_EXEC"


//--------------------- .note.nv.tkinfo           --------------------------
	.section	.note.nv.tkinfo,"",@"SHT_NOTE"
	.sectionflags	@"SHF_NOTE_NV_TKINFO"
	.tkinfo
        /*0018*/ 	.word	0x00000002
        /*0030*/ 	.string	""
        /*0030*/ 	.string	"ptxas"
        /*0030*/ 	.string	"Cuda compilation tools, release 13.0, V13.0.88"
        /*0030*/ 	.string	"Build cuda_13.0.r13.0/compiler.36424714_0"
        /*0030*/ 	.string	"-arch sm_100 -m 64 "



//--------------------- .note.nv.cuinfo           --------------------------
	.section	.note.nv.cuinfo,"",@"SHT_NOTE"
	.sectionflags	@"SHF_NOTE_NV_CUINFO"
        /*0018*/ 	.short	0x0002
        /*001a*/ 	.short	0x0064
        /*001c*/ 	.short	0x0082
	.zero		2


//--------------------- .nv.info                  --------------------------
	.section	.nv.info,"",@"SHT_CUDA_INFO"
	.align	4


	//----- nvinfo : EIATTR_REGCOUNT
	.align		4
        /*0000*/ 	.byte	0x04, 0x2f
        /*0002*/ 	.short	(.L_1 - .L_0)
	.align		4
.L_0:
        /*0004*/ 	.word	index@(_Z6filterv)
        /*0008*/ 	.word	0x00000004


	//----- nvinfo : EIATTR_FRAME_SIZE
	.align		4
.L_1:
        /*000c*/ 	.byte	0x04, 0x11
        /*000e*/ 	.short	(.L_3 - .L_2)
	.align		4
.L_2:
        /*0010*/ 	.word	index@(_Z6filterv)
        /*0014*/ 	.word	0x00000000


	//----- nvinfo : EIATTR_MIN_STACK_SIZE
	.align		4
.L_3:
        /*0018*/ 	.byte	0x04, 0x12
        /*001a*/ 	.short	(.L_5 - .L_4)
	.align		4
.L_4:
        /*001c*/ 	.word	index@(_Z6filterv)
        /*0020*/ 	.word	0x00000000
.L_5:


//--------------------- .nv.compat                --------------------------
	.section	.nv.compat,"",@"SHT_CUDA_COMPAT_INFO"
	.align	4
        /*0000*/ 	.byte	0x02, 0x09, 0x00, 0x00, 0x02, 0x02, 0x01, 0x00, 0x02, 0x05, 0x05, 0x00, 0x03, 0x07, 0x01, 0x01
        /*0010*/ 	.byte	0x02, 0x03, 0x00, 0x00, 0x02, 0x06, 0x01, 0x00, 0x04, 0x0b, 0x08, 0x00, 0x09, 0x00, 0x00, 0x00
        /*0020*/ 	.byte	0x00, 0x00, 0x00, 0x00


//--------------------- .nv.info._Z6filterv       --------------------------
	.section	.nv.info._Z6filterv,"",@"SHT_CUDA_INFO"
	.sectionflags	@""
	.align	4


	//----- nvinfo : EIATTR_CUDA_API_VERSION
	.align		4
        /*0000*/ 	.byte	0x04, 0x37
        /*0002*/ 	.short	(.L_7 - .L_6)
.L_6:
        /*0004*/ 	.word	0x00000082


	//----- nvinfo : EIATTR_SPARSE_MMA_MASK
	.align		4
.L_7:
        /*0008*/ 	.byte	0x03, 0x50
        /*000a*/ 	.short	0x0000


	//----- nvinfo : EIATTR_MAXREG_COUNT
	.align		4
        /*000c*/ 	.byte	0x03, 0x1b
        /*000e*/ 	.short	0x00ff


	//----- nvinfo : EIATTR_MERCURY_ISA_VERSION
	.align		4
        /*0010*/ 	.byte	0x03, 0x5f
        /*0012*/ 	.short	0x0101


	//----- nvinfo : EIATTR_VRC_CTA_INIT_COUNT
	.align		4
        /*0014*/ 	.byte	0x02, 0x4a
	.zero		1
	.zero		1


	//----- nvinfo : EIATTR_EXIT_INSTR_OFFSETS
	.align		4
        /*0018*/ 	.byte	0x04, 0x1c
        /*001a*/ 	.short	(.L_9 - .L_8)


	//   ....[0]....
.L_8:
        /*001c*/ 	.word	0x00000010


	//----- nvinfo : EIATTR_SW_WAR
	.align		4
.L_9:
        /*0020*/ 	.byte	0x04, 0x36
        /*0022*/ 	.short	(.L_11 - .L_10)
.L_10:
        /*0024*/ 	.word	0x00000008
.L_11:


//--------------------- .nv.callgraph             --------------------------
	.section	.nv.callgraph,"",@"SHT_CUDA_CALLGRAPH"
	.align	4
	.sectionentsize	8
	.align		4
        /*0000*/ 	.word	0x00000000
	.align		4
        /*0004*/ 	.word	0xffffffff
	.align		4
        /*0008*/ 	.word	0x00000000
	.align		4
        /*000c*/ 	.word	0xfffffffe
	.align		4
        /*0010*/ 	.word	0x00000000
	.align		4
        /*0014*/ 	.word	0xfffffffd
	.align		4
        /*0018*/ 	.word	0x00000000
	.align		4
        /*001c*/ 	.word	0xfffffffc


//--------------------- .text._Z6filterv          --------------------------
	.section	.text._Z6filterv,"ax",@progbits
	.align	128
        .global         _Z6filterv
        .type           _Z6filterv,@function
        .size           _Z6filterv,(.L_x_1 - _Z6filterv)
        .other          _Z6filterv,@"STO_CUDA_ENTRY STV_DEFAULT"
_Z6filterv:
.text._Z6filterv:
[----:B------:R-:W-:Y:S01]  /*0000*/  LDC R1, c[0x0][0x37c] ;  /* 0x0000df00ff017b82 */ /* 0x000fe20000000800 */
[----:B------:R-:W-:Y:S05]  /*0010*/  EXIT ;  /* 0x000000000000794d */ /* 0x000fea0003800000 */
.L_x_0:
[----:B------:R-:W-:-:S00]  /*0020*/  BRA `(.L_x_0) ;  /* 0xfffffffc00fc7947 */ /* 0x000fc0000383ffff */
[----:B------:R-:W-:-:S00]  /*0030*/  NOP ;  /* 0x0000000000007918 */ /* 0x000fc00000000000 */
        /* <DEDUP_REMOVED lines=12> */
.L_x_1:


//--------------------- .nv.shared.reserved.0     --------------------------
	.section	.nv.shared.reserved.0,"aw",@nobits
	.weak		__nv_reservedSMEM_offset_0_alias
	.size		__nv_reservedSMEM_offset_0_alias, 0, 64
	.other		__nv_reservedSMEM_offset_0_alias,@"STO_CUDA_RESERVED_SHARED STV_DEFAULT"
__nv_reservedSMEM_offset_0_alias:
	.zero		0
	.zero		64


//--------------------- .nv.constant0._Z6filterv  --------------------------
	.section	.nv.constant0._Z6filterv,"a",@progbits
	.sectionflags	@""
	.align	4
.nv.constant0._Z6filterv:
	.zero		896


//--------------------- SYMBOLS --------------------------

	.type		.nv.reservedSmem.offset0,@object
	.size		.nv.reservedSmem.offset0,0x4
